//
// Generated by NVIDIA NVVM Compiler
//
// Compiler Build ID: CL-36424714
// Cuda compilation tools, release 13.0, V13.0.88
// Based on NVVM 20.0.0
//

.version 9.0
.target sm_100
.address_size 64

	// .globl	_Z10matrix_sumPiS_S_i

.visible .entry _Z10matrix_sumPiS_S_i(
	.param .u64 .ptr .align 1 _Z10matrix_sumPiS_S_i_param_0,
	.param .u64 .ptr .align 1 _Z10matrix_sumPiS_S_i_param_1,
	.param .u64 .ptr .align 1 _Z10matrix_sumPiS_S_i_param_2,
	.param .u32 _Z10matrix_sumPiS_S_i_param_3
)
{
	.reg .pred 	%p<2>;
	.reg .b32 	%r<9>;
	.reg .b64 	%rd<11>;

	ld.param.u64 	%rd1, [_Z10matrix_sumPiS_S_i_param_0];
	ld.param.u64 	%rd2, [_Z10matrix_sumPiS_S_i_param_1];
	ld.param.u64 	%rd3, [_Z10matrix_sumPiS_S_i_param_2];
	ld.param.u32 	%r2, [_Z10matrix_sumPiS_S_i_param_3];
	mov.u32 	%r3, %ctaid.x;
	mov.u32 	%r4, %ntid.x;
	mov.u32 	%r5, %tid.x;
	mad.lo.s32 	%r1, %r3, %r4, %r5;
	setp.ge.s32 	%p1, %r1, %r2;
	@%p1 bra 	$L__BB0_2;
	cvta.to.global.u64 	%rd4, %rd2;
	cvta.to.global.u64 	%rd5, %rd3;
	cvta.to.global.u64 	%rd6, %rd1;
	mul.wide.s32 	%rd7, %r1, 4;
	add.s64 	%rd8, %rd4, %rd7;
	ld.global.u32 	%r6, [%rd8];
	add.s64 	%rd9, %rd5, %rd7;
	ld.global.u32 	%r7, [%rd9];
	add.s32 	%r8, %r7, %r6;
	add.s64 	%rd10, %rd6, %rd7;
	st.global.u32 	[%rd10], %r8;
$L__BB0_2:
	ret;

}


// ===== COMPILED SASS (sm_100) =====

	.target	sm_100

	.elftype	@"ET_EXEC"


//--------------------- .note.nv.tkinfo           --------------------------
	.section	.note.nv.tkinfo,"",@"SHT_NOTE"
	.sectionflags	@"SHF_NOTE_NV_TKINFO"
	.tkinfo
        /*0018*/ 	.word	0x00000002
        /*0030*/ 	.string	""
        /*0030*/ 	.string	"ptxas"
        /*0030*/ 	.string	"Cuda compilation tools, release 13.0, V13.0.88"
        /*0030*/ 	.string	"Build cuda_13.0.r13.0/compiler.36424714_0"
        /*0030*/ 	.string	"-arch sm_100 -m 64 "



//--------------------- .note.nv.cuinfo           --------------------------
	.section	.note.nv.cuinfo,"",@"SHT_NOTE"
	.sectionflags	@"SHF_NOTE_NV_CUINFO"
        /*0018*/ 	.short	0x0002
        /*001a*/ 	.short	0x0064
        /*001c*/ 	.short	0x0082
	.zero		2


//--------------------- .nv.info                  --------------------------
	.section	.nv.info,"",@"SHT_CUDA_INFO"
	.align	4


	//----- nvinfo : EIATTR_REGCOUNT
	.align		4
        /*0000*/ 	.byte	0x04, 0x2f
        /*0002*/ 	.short	(.L_1 - .L_0)
	.align		4
.L_0:
        /*0004*/ 	.word	index@(_Z10matrix_sumPiS_S_i)
        /*0008*/ 	.word	0x0000000c


	//----- nvinfo : EIATTR_FRAME_SIZE
	.align		4
.L_1:
        /*000c*/ 	.byte	0x04, 0x11
        /*000e*/ 	.short	(.L_3 - .L_2)
	.align		4
.L_2:
        /*0010*/ 	.word	index@(_Z10matrix_sumPiS_S_i)
        /*0014*/ 	.word	0x00000000


	//----- nvinfo : EIATTR_MIN_STACK_SIZE
	.align		4
.L_3:
        /*0018*/ 	.byte	0x04, 0x12
        /*001a*/ 	.short	(.L_5 - .L_4)
	.align		4
.L_4:
        /*001c*/ 	.word	index@(_Z10matrix_sumPiS_S_i)
        /*0020*/ 	.word	0x00000000
.L_5:


//--------------------- .nv.compat                --------------------------
	.section	.nv.compat,"",@"SHT_CUDA_COMPAT_INFO"
	.align	4
        /*0000*/ 	.byte	0x02, 0x09, 0x00, 0x00, 0x02, 0x02, 0x01, 0x00, 0x02, 0x05, 0x05, 0x00, 0x03, 0x07, 0x01, 0x01
        /*0010*/ 	.byte	0x02, 0x03, 0x00, 0x00, 0x02, 0x06, 0x01, 0x00, 0x04, 0x0b, 0x08, 0x00, 0x09, 0x00, 0x00, 0x00
        /*0020*/ 	.byte	0x00, 0x00, 0x00, 0x00


//--------------------- .nv.info._Z10matrix_sumPiS_S_i --------------------------
	.section	.nv.info._Z10matrix_sumPiS_S_i,"",@"SHT_CUDA_INFO"
	.sectionflags	@""
	.align	4


	//----- nvinfo : EIATTR_CUDA_API_VERSION
	.align		4
        /*0000*/ 	.byte	0x04, 0x37
        /*0002*/ 	.short	(.L_7 - .L_6)
.L_6:
        /*0004*/ 	.word	0x00000082


	//----- nvinfo : EIATTR_KPARAM_INFO
	.align		4
.L_7:
        /*0008*/ 	.byte	0x04, 0x17
        /*000a*/ 	.short	(.L_9 - .L_8)
.L_8:
        /*000c*/ 	.word	0x00000000
        /*0010*/ 	.short	0x0003
        /*0012*/ 	.short	0x0018
        /*0014*/ 	.byte	0x00, 0xf0, 0x11, 0x00


	//----- nvinfo : EIATTR_KPARAM_INFO
	.align		4
.L_9:
        /*0018*/ 	.byte	0x04, 0x17
        /*001a*/ 	.short	(.L_11 - .L_10)
.L_10:
        /*001c*/ 	.word	0x00000000
        /*0020*/ 	.short	0x0002
        /*0022*/ 	.short	0x0010
        /*0024*/ 	.byte	0x00, 0xf5, 0x21, 0x00


	//----- nvinfo : EIATTR_KPARAM_INFO
	.align		4
.L_11:
        /*0028*/ 	.byte	0x04, 0x17
        /*002a*/ 	.short	(.L_13 - .L_12)
.L_12:
        /*002c*/ 	.word	0x00000000
        /*0030*/ 	.short	0x0001
        /*0032*/ 	.short	0x0008
        /*0034*/ 	.byte	0x00, 0xf5, 0x21, 0x00


	//----- nvinfo : EIATTR_KPARAM_INFO
	.align		4
.L_13:
        /*0038*/ 	.byte	0x04, 0x17
        /*003a*/ 	.short	(.L_15 - .L_14)
.L_14:
        /*003c*/ 	.word	0x00000000
        /*0040*/ 	.short	0x0000
        /*0042*/ 	.short	0x0000
        /*0044*/ 	.byte	0x00, 0xf5, 0x21, 0x00


	//----- nvinfo : EIATTR_SPARSE_MMA_MASK
	.align		4
.L_15:
        /*0048*/ 	.byte	0x03, 0x50
        /*004a*/ 	.short	0x0000


	//----- nvinfo : EIATTR_MAXREG_COUNT
	.align		4
        /*004c*/ 	.byte	0x03, 0x1b
        /*004e*/ 	.short	0x00ff


	//----- nvinfo : EIATTR_MERCURY_ISA_VERSION
	.align		4
        /*0050*/ 	.byte	0x03, 0x5f
        /*0052*/ 	.short	0x0101


	//----- nvinfo : EIATTR_VRC_CTA_INIT_COUNT
	.align		4
        /*0054*/ 	.byte	0x02, 0x4a
	.zero		1
	.zero		1


	//----- nvinfo : EIATTR_EXIT_INSTR_OFFSETS
	.align		4
        /*0058*/ 	.byte	0x04, 0x1c
        /*005a*/ 	.short	(.L_17 - .L_16)


	//   ....[0]....
.L_16:
        /*005c*/ 	.word	0x00000070


	//   ....[1]....
        /*0060*/ 	.word	0x00000130


	//----- nvinfo : EIATTR_CBANK_PARAM_SIZE
	.align		4
.L_17:
        /*0064*/ 	.byte	0x03, 0x19
        /*0066*/ 	.short	0x001c


	//----- nvinfo : EIATTR_PARAM_CBANK
	.align		4
        /*0068*/ 	.byte	0x04, 0x0a
        /*006a*/ 	.short	(.L_19 - .L_18)
	.align		4
.L_18:
        /*006c*/ 	.word	index@(.nv.constant0._Z10matrix_sumPiS_S_i)
        /*0070*/ 	.short	0x0380
        /*0072*/ 	.short	0x001c


	//----- nvinfo : EIATTR_SW_WAR
	.align		4
.L_19:
        /*0074*/ 	.byte	0x04, 0x36
        /*0076*/ 	.short	(.L_21 - .L_20)
.L_20:
        /*0078*/ 	.word	0x00000008
.L_21:


//--------------------- .nv.callgraph             --------------------------
	.section	.nv.callgraph,"",@"SHT_CUDA_CALLGRAPH"
	.align	4
	.sectionentsize	8
	.align		4
        /*0000*/ 	.word	0x00000000
	.align		4
        /*0004*/ 	.word	0xffffffff
	.align		4
        /*0008*/ 	.word	0x00000000
	.align		4
        /*000c*/ 	.word	0xfffffffe
	.align		4
        /*0010*/ 	.word	0x00000000
	.align		4
        /*0014*/ 	.word	0xfffffffd
	.align		4
        /*0018*/ 	.word	0x00000000
	.align		4
        /*001c*/ 	.word	0xfffffffc


//--------------------- .text._Z10matrix_sumPiS_S_i --------------------------
	.section	.text._Z10matrix_sumPiS_S_i,"ax",@progbits
	.align	128
        .global         _Z10matrix_sumPiS_S_i
        .type           _Z10matrix_sumPiS_S_i,@function
        .size           _Z10matrix_sumPiS_S_i,(.L_x_1 - _Z10matrix_sumPiS_S_i)
        .other          _Z10matrix_sumPiS_S_i,@"STO_CUDA_ENTRY STV_DEFAULT"
_Z10matrix_sumPiS_S_i:
.text._Z10matrix_sumPiS_S_i:
[----:B------:R-:W-:Y:S01]  /*0000*/  LDC R1, c[0x0][0x37c] ;  /* 0x0000df00ff017b82 */ /* 0x000fe20000000800 */
[----:B------:R-:W0:Y:S07]  /*0010*/  S2R R0, SR_TID.X ;  /* 0x0000000000007919 */ /* 0x000e2e0000002100 */
[----:B------:R-:W0:Y:S01]  /*0020*/  S2UR UR4, SR_CTAID.X ;  /* 0x00000000000479c3 */ /* 0x000e220000002500 */
[----:B------:R-:W1:Y:S07]  /*0030*/  LDCU UR5, c[0x0][0x398] ;  /* 0x00007300ff0577ac */ /* 0x000e6e0008000800 */
[----:B------:R-:W0:Y:S02]  /*0040*/  LDC R9, c[0x0][0x360] ;  /* 0x0000d800ff097b82 */ /* 0x000e240000000800 */
[----:B0-----:R-:W-:-:S05]  /*0050*/  IMAD R9, R9, UR4, R0 ;  /* 0x0000000409097c24 */ /* 0x001fca000f8e0200 */
[----:B-1----:R-:W-:-:S13]  /*0060*/  ISETP.GE.AND P0, PT, R9, UR5, PT ;  /* 0x0000000509007c0c */ /* 0x002fda000bf06270 */
[----:B------:R-:W-:Y:S05]  /*0070*/  @P0 EXIT ;  /* 0x000000000000094d */ /* 0x000fea0003800000 */
[----:B------:R-:W0:Y:S01]  /*0080*/  LDC.64 R2, c[0x0][0x388] ;  /* 0x0000e200ff027b82 */ /* 0x000e220000000a00 */
[----:B------:R-:W1:Y:S07]  /*0090*/  LDCU.64 UR4, c[0x0][0x358] ;  /* 0x00006b00ff0477ac */ /* 0x000e6e0008000a00 */
[----:B------:R-:W2:Y:S08]  /*00a0*/  LDC.64 R4, c[0x0][0x390] ;  /* 0x0000e400ff047b82 */ /* 0x000eb00000000a00 */
[----:B------:R-:W3:Y:S01]  /*00b0*/  LDC.64 R6, c[0x0][0x380] ;  /* 0x0000e000ff067b82 */ /* 0x000ee20000000a00 */
[----:B0-----:R-:W-:-:S06]  /*00c0*/  IMAD.WIDE R2, R9, 0x4, R2 ;  /* 0x0000000409027825 */ /* 0x001fcc00078e0202 */
[----:B-1----:R-:W4:Y:S01]  /*00d0*/  LDG.E R2, desc[UR4][R2.64] ;  /* 0x0000000402027981 */ /* 0x002f22000c1e1900 */
[----:B--2---:R-:W-:-:S06]  /*00e0*/  IMAD.WIDE R4, R9, 0x4, R4 ;  /* 0x0000000409047825 */ /* 0x004fcc00078e0204 */
[----:B------:R-:W4:Y:S01]  /*00f0*/  LDG.E R5, desc[UR4][R4.64] ;  /* 0x0000000404057981 */ /* 0x000f22000c1e1900 */
[----:B---3--:R-:W-:Y:S01]  /*0100*/  IMAD.WIDE R6, R9, 0x4, R6 ;  /* 0x0000000409067825 */ /* 0x008fe200078e0206 */
[----:B----4-:R-:W-:-:S05]  /*0110*/  IADD3 R9, PT, PT, R2, R5, RZ ;  /* 0x0000000502097210 */ /* 0x010fca0007ffe0ff */
[----:B------:R-:W-:Y:S01]  /*0120*/  STG.E desc[UR4][R6.64], R9 ;  /* 0x0000000906007986 */ /* 0x000fe2000c101904 */
[----:B------:R-:W-:Y:S05]  /*0130*/  EXIT ;  /* 0x000000000000794d */ /* 0x000fea0003800000 */
.L_x_0:
[----:B------:R-:W-:-:S00]  /*0140*/  BRA `(.L_x_0) ;  /* 0xfffffffc00fc7947 */ /* 0x000fc0000383ffff */
[----:B------:R-:W-:-:S00]  /*0150*/  NOP ;  /* 0x0000000000007918 */ /* 0x000fc00000000000 */
        /* <DEDUP_REMOVED lines=10> */
.L_x_1:


//--------------------- .nv.shared.reserved.0     --------------------------
	.section	.nv.shared.reserved.0,"aw",@nobits
	.weak		__nv_reservedSMEM_offset_0_alias
	.size		__nv_reservedSMEM_offset_0_alias, 0, 64
	.other		__nv_reservedSMEM_offset_0_alias,@"STO_CUDA_RESERVED_SHARED STV_DEFAULT"
__nv_reservedSMEM_offset_0_alias:
	.zero		0
	.zero		64


//--------------------- .nv.constant0._Z10matrix_sumPiS_S_i --------------------------
	.section	.nv.constant0._Z10matrix_sumPiS_S_i,"a",@progbits
	.sectionflags	@""
	.align	4
.nv.constant0._Z10matrix_sumPiS_S_i:
	.zero		924


//--------------------- SYMBOLS --------------------------

	.type		.nv.reservedSmem.offset0,@object
	.size		.nv.reservedSmem.offset0,0x4
